//
// Generated by NVIDIA NVVM Compiler
//
// Compiler Build ID: CL-36424714
// Cuda compilation tools, release 13.0, V13.0.88
// Based on NVVM 20.0.0
//

.version 9.0
.target sm_100
.address_size 64

	// .globl	_Z21threadCounting_noSyncPi
// _ZZ27threadCounting_atomicSharedPiE2sa has been demoted
// _ZZ25threadCounting_warpLvSyncPiE2wa has been demoted
// _ZZ25threadCounting_warpLvSyncPiE2sa has been demoted

.visible .entry _Z21threadCounting_noSyncPi(
	.param .u64 .ptr .align 1 _Z21threadCounting_noSyncPi_param_0
)
{
	.reg .b32 	%r<3>;
	.reg .b64 	%rd<3>;

	ld.param.u64 	%rd1, [_Z21threadCounting_noSyncPi_param_0];
	cvta.to.global.u64 	%rd2, %rd1;
	ld.global.u32 	%r1, [%rd2];
	add.s32 	%r2, %r1, 1;
	st.global.u32 	[%rd2], %r2;
	ret;

}
	// .globl	_Z27threadCounting_atomicGlobalPi
.visible .entry _Z27threadCounting_atomicGlobalPi(
	.param .u64 .ptr .align 1 _Z27threadCounting_atomicGlobalPi_param_0
)
{
	.reg .b32 	%r<2>;
	.reg .b64 	%rd<3>;

	ld.param.u64 	%rd1, [_Z27threadCounting_atomicGlobalPi_param_0];
	cvta.to.global.u64 	%rd2, %rd1;
	atom.global.add.u32 	%r1, [%rd2], 1;
	ret;

}
	// .globl	_Z27threadCounting_atomicSharedPi
.visible .entry _Z27threadCounting_atomicSharedPi(
	.param .u64 .ptr .align 1 _Z27threadCounting_atomicSharedPi_param_0
)
{
	.reg .pred 	%p<3>;
	.reg .b32 	%r<6>;
	.reg .b64 	%rd<3>;
	// demoted variable
	.shared .align 4 .u32 _ZZ27threadCounting_atomicSharedPiE2sa;
	ld.param.u64 	%rd1, [_Z27threadCounting_atomicSharedPi_param_0];
	mov.u32 	%r1, %tid.x;
	setp.ne.s32 	%p1, %r1, 0;
	@%p1 bra 	$L__BB2_2;
	mov.b32 	%r2, 0;
	st.shared.u32 	[_ZZ27threadCounting_atomicSharedPiE2sa], %r2;
$L__BB2_2:
	setp.ne.s32 	%p2, %r1, 0;
	bar.sync 	0;
	atom.shared.add.u32 	%r3, [_ZZ27threadCounting_atomicSharedPiE2sa], 1;
	bar.sync 	0;
	@%p2 bra 	$L__BB2_4;
	ld.shared.u32 	%r4, [_ZZ27threadCounting_atomicSharedPiE2sa];
	cvta.to.global.u64 	%rd2, %rd1;
	atom.global.add.u32 	%r5, [%rd2], %r4;
$L__BB2_4:
	ret;

}
	// .globl	_Z25threadCounting_warpLvSyncPi
.visible .entry _Z25threadCounting_warpLvSyncPi(
	.param .u64 .ptr .align 1 _Z25threadCounting_warpLvSyncPi_param_0
)
{
	.reg .pred 	%p<4>;
	.reg .b32 	%r<13>;
	.reg .b64 	%rd<3>;
	// demoted variable
	.shared .align 4 .b8 _ZZ25threadCounting_warpLvSyncPiE2wa[64];
	// demoted variable
	.shared .align 4 .u32 _ZZ25threadCounting_warpLvSyncPiE2sa;
	ld.param.u64 	%rd1, [_Z25threadCounting_warpLvSyncPi_param_0];
	mov.u32 	%r1, %tid.x;
	and.b32  	%r2, %r1, 31;
	setp.ne.s32 	%p1, %r2, 0;
	shr.u32 	%r4, %r1, 3;
	and.b32  	%r5, %r4, 124;
	mov.u32 	%r6, _ZZ25threadCounting_warpLvSyncPiE2wa;
	add.s32 	%r3, %r6, %r5;
	@%p1 bra 	$L__BB3_2;
	mov.b32 	%r7, 0;
	st.shared.u32 	[%r3], %r7;
$L__BB3_2:
	setp.ne.s32 	%p2, %r2, 0;
	bar.warp.sync 	-1;
	atom.shared.add.u32 	%r8, [%r3], 1;
	bar.warp.sync 	-1;
	@%p2 bra 	$L__BB3_4;
	ld.shared.u32 	%r9, [%r3];
	atom.shared.add.u32 	%r10, [_ZZ25threadCounting_warpLvSyncPiE2sa], %r9;
$L__BB3_4:
	bar.sync 	0;
	setp.ne.s32 	%p3, %r1, 0;
	@%p3 bra 	$L__BB3_6;
	ld.shared.u32 	%r11, [_ZZ25threadCounting_warpLvSyncPiE2sa];
	cvta.to.global.u64 	%rd2, %rd1;
	atom.global.add.u32 	%r12, [%rd2], %r11;
$L__BB3_6:
	ret;

}


// ===== COMPILED SASS (sm_100) =====

	.target	sm_100

	.elftype	@"ET_EXEC"


//--------------------- .note.nv.tkinfo           --------------------------
	.section	.note.nv.tkinfo,"",@"SHT_NOTE"
	.sectionflags	@"SHF_NOTE_NV_TKINFO"
	.tkinfo
        /*0018*/ 	.word	0x00000002
        /*0030*/ 	.string	""
        /*0030*/ 	.string	"ptxas"
        /*0030*/ 	.string	"Cuda compilation tools, release 13.0, V13.0.88"
        /*0030*/ 	.string	"Build cuda_13.0.r13.0/compiler.36424714_0"
        /*0030*/ 	.string	"-arch sm_100 -m 64 "



//--------------------- .note.nv.cuinfo           --------------------------
	.section	.note.nv.cuinfo,"",@"SHT_NOTE"
	.sectionflags	@"SHF_NOTE_NV_CUINFO"
        /*0018*/ 	.short	0x0002
        /*001a*/ 	.short	0x0064
        /*001c*/ 	.short	0x0082
	.zero		2


//--------------------- .nv.info                  --------------------------
	.section	.nv.info,"",@"SHT_CUDA_INFO"
	.align	4


	//----- nvinfo : EIATTR_REGCOUNT
	.align		4
        /*0000*/ 	.byte	0x04, 0x2f
        /*0002*/ 	.short	(.L_1 - .L_0)
	.align		4
.L_0:
        /*0004*/ 	.word	index@(_Z21threadCounting_noSyncPi)
        /*0008*/ 	.word	0x00000008


	//----- nvinfo : EIATTR_FRAME_SIZE
	.align		4
.L_1:
        /*000c*/ 	.byte	0x04, 0x11
        /*000e*/ 	.short	(.L_3 - .L_2)
	.align		4
.L_2:
        /*0010*/ 	.word	index@(_Z21threadCounting_noSyncPi)
        /*0014*/ 	.word	0x00000000


	//----- nvinfo : EIATTR_REGCOUNT
	.align		4
.L_3:
        /*0018*/ 	.byte	0x04, 0x2f
        /*001a*/ 	.short	(.L_5 - .L_4)
	.align		4
.L_4:
        /*001c*/ 	.word	index@(_Z27threadCounting_atomicGlobalPi)
        /*0020*/ 	.word	0x00000008


	//----- nvinfo : EIATTR_FRAME_SIZE
	.align		4
.L_5:
        /*0024*/ 	.byte	0x04, 0x11
        /*0026*/ 	.short	(.L_7 - .L_6)
	.align		4
.L_6:
        /*0028*/ 	.word	index@(_Z27threadCounting_atomicGlobalPi)
        /*002c*/ 	.word	0x00000000


	//----- nvinfo : EIATTR_REGCOUNT
	.align		4
.L_7:
        /*0030*/ 	.byte	0x04, 0x2f
        /*0032*/ 	.short	(.L_9 - .L_8)
	.align		4
.L_8:
        /*0034*/ 	.word	index@(_Z27threadCounting_atomicSharedPi)
        /*0038*/ 	.word	0x00000008


	//----- nvinfo : EIATTR_FRAME_SIZE
	.align		4
.L_9:
        /*003c*/ 	.byte	0x04, 0x11
        /*003e*/ 	.short	(.L_11 - .L_10)
	.align		4
.L_10:
        /*0040*/ 	.word	index@(_Z27threadCounting_atomicSharedPi)
        /*0044*/ 	.word	0x00000000


	//----- nvinfo : EIATTR_REGCOUNT
	.align		4
.L_11:
        /*0048*/ 	.byte	0x04, 0x2f
        /*004a*/ 	.short	(.L_13 - .L_12)
	.align		4
.L_12:
        /*004c*/ 	.word	index@(_Z25threadCounting_warpLvSyncPi)
        /*0050*/ 	.word	0x00000008


	//----- nvinfo : EIATTR_FRAME_SIZE
	.align		4
.L_13:
        /*0054*/ 	.byte	0x04, 0x11
        /*0056*/ 	.short	(.L_15 - .L_14)
	.align		4
.L_14:
        /*0058*/ 	.word	index@(_Z25threadCounting_warpLvSyncPi)
        /*005c*/ 	.word	0x00000000


	//----- nvinfo : EIATTR_MIN_STACK_SIZE
	.align		4
.L_15:
        /*0060*/ 	.byte	0x04, 0x12
        /*0062*/ 	.short	(.L_17 - .L_16)
	.align		4
.L_16:
        /*0064*/ 	.word	index@(_Z25threadCounting_warpLvSyncPi)
        /*0068*/ 	.word	0x00000000


	//----- nvinfo : EIATTR_MIN_STACK_SIZE
	.align		4
.L_17:
        /*006c*/ 	.byte	0x04, 0x12
        /*006e*/ 	.short	(.L_19 - .L_18)
	.align		4
.L_18:
        /*0070*/ 	.word	index@(_Z27threadCounting_atomicSharedPi)
        /*0074*/ 	.word	0x00000000


	//----- nvinfo : EIATTR_MIN_STACK_SIZE
	.align		4
.L_19:
        /*0078*/ 	.byte	0x04, 0x12
        /*007a*/ 	.short	(.L_21 - .L_20)
	.align		4
.L_20:
        /*007c*/ 	.word	index@(_Z27threadCounting_atomicGlobalPi)
        /*0080*/ 	.word	0x00000000


	//----- nvinfo : EIATTR_MIN_STACK_SIZE
	.align		4
.L_21:
        /*0084*/ 	.byte	0x04, 0x12
        /*0086*/ 	.short	(.L_23 - .L_22)
	.align		4
.L_22:
        /*0088*/ 	.word	index@(_Z21threadCounting_noSyncPi)
        /*008c*/ 	.word	0x00000000
.L_23:


//--------------------- .nv.compat                --------------------------
	.section	.nv.compat,"",@"SHT_CUDA_COMPAT_INFO"
	.align	4
        /*0000*/ 	.byte	0x02, 0x09, 0x00, 0x00, 0x02, 0x02, 0x01, 0x00, 0x02, 0x05, 0x05, 0x00, 0x03, 0x07, 0x01, 0x01
        /*0010*/ 	.byte	0x02, 0x03, 0x00, 0x00, 0x02, 0x06, 0x01, 0x00, 0x04, 0x0b, 0x08, 0x00, 0x09, 0x00, 0x00, 0x00
        /*0020*/ 	.byte	0x00, 0x00, 0x00, 0x00


//--------------------- .nv.info._Z25threadCounting_warpLvSyncPi --------------------------
	.section	.nv.info._Z25threadCounting_warpLvSyncPi,"",@"SHT_CUDA_INFO"
	.sectionflags	@""
	.align	4


	//----- nvinfo : EIATTR_CUDA_API_VERSION
	.align		4
        /*0000*/ 	.byte	0x04, 0x37
        /*0002*/ 	.short	(.L_25 - .L_24)
.L_24:
        /*0004*/ 	.word	0x00000082


	//----- nvinfo : EIATTR_KPARAM_INFO
	.align		4
.L_25:
        /*0008*/ 	.byte	0x04, 0x17
        /*000a*/ 	.short	(.L_27 - .L_26)
.L_26:
        /*000c*/ 	.word	0x00000000
        /*0010*/ 	.short	0x0000
        /*0012*/ 	.short	0x0000
        /*0014*/ 	.byte	0x00, 0xf5, 0x21, 0x00


	//----- nvinfo : EIATTR_SPARSE_MMA_MASK
	.align		4
.L_27:
        /*0018*/ 	.byte	0x03, 0x50
        /*001a*/ 	.short	0x0000


	//----- nvinfo : EIATTR_MAXREG_COUNT
	.align		4
        /*001c*/ 	.byte	0x03, 0x1b
        /*001e*/ 	.short	0x00ff


	//----- nvinfo : EIATTR_NUM_BARRIERS
	.align		4
        /*0020*/ 	.byte	0x02, 0x4c
        /*0022*/ 	.byte	0x01
	.zero		1


	//----- nvinfo : EIATTR_MERCURY_ISA_VERSION
	.align		4
        /*0024*/ 	.byte	0x03, 0x5f
        /*0026*/ 	.short	0x0101


	//----- nvinfo : EIATTR_INT_WARP_WIDE_INSTR_OFFSETS
	.align		4
        /*0028*/ 	.byte	0x04, 0x31
        /*002a*/ 	.short	(.L_29 - .L_28)


	//   ....[0]....
.L_28:
        /*002c*/ 	.word	0x00000110


	//   ....[1]....
        /*0030*/ 	.word	0x00000170


	//----- nvinfo : EIATTR_COOP_GROUP_MASK_REGIDS
	.align		4
.L_29:
        /*0034*/ 	.byte	0x04, 0x29
        /*0036*/ 	.short	(.L_31 - .L_30)


	//   ....[0]....
.L_30:
        /*0038*/ 	.word	0xffffffff


	//   ....[1]....
        /*003c*/ 	.word	0xffffffff


	//----- nvinfo : EIATTR_COOP_GROUP_INSTR_OFFSETS
	.align		4
.L_31:
        /*0040*/ 	.byte	0x04, 0x28
        /*0042*/ 	.short	(.L_33 - .L_32)


	//   ....[0]....
.L_32:
        /*0044*/ 	.word	0x000000c0


	//   ....[1]....
        /*0048*/ 	.word	0x000000e0


	//----- nvinfo : EIATTR_VRC_CTA_INIT_COUNT
	.align		4
.L_33:
        /*004c*/ 	.byte	0x02, 0x4a
	.zero		1
	.zero		1


	//----- nvinfo : EIATTR_EXIT_INSTR_OFFSETS
	.align		4
        /*0050*/ 	.byte	0x04, 0x1c
        /*0052*/ 	.short	(.L_35 - .L_34)


	//   ....[0]....
.L_34:
        /*0054*/ 	.word	0x000001c0


	//   ....[1]....
        /*0058*/ 	.word	0x00000210


	//----- nvinfo : EIATTR_CRS_STACK_SIZE
	.align		4
.L_35:
        /*005c*/ 	.byte	0x04, 0x1e
        /*005e*/ 	.short	(.L_37 - .L_36)
.L_36:
        /*0060*/ 	.word	0x00000000


	//----- nvinfo : EIATTR_CBANK_PARAM_SIZE
	.align		4
.L_37:
        /*0064*/ 	.byte	0x03, 0x19
        /*0066*/ 	.short	0x0008


	//----- nvinfo : EIATTR_PARAM_CBANK
	.align		4
        /*0068*/ 	.byte	0x04, 0x0a
        /*006a*/ 	.short	(.L_39 - .L_38)
	.align		4
.L_38:
        /*006c*/ 	.word	index@(.nv.constant0._Z25threadCounting_warpLvSyncPi)
        /*0070*/ 	.short	0x0380
        /*0072*/ 	.short	0x0008


	//----- nvinfo : EIATTR_SW_WAR
	.align		4
.L_39:
        /*0074*/ 	.byte	0x04, 0x36
        /*0076*/ 	.short	(.L_41 - .L_40)
.L_40:
        /*0078*/ 	.word	0x00000008
.L_41:


//--------------------- .nv.info._Z27threadCounting_atomicSharedPi --------------------------
	.section	.nv.info._Z27threadCounting_atomicSharedPi,"",@"SHT_CUDA_INFO"
	.sectionflags	@""
	.align	4


	//----- nvinfo : EIATTR_CUDA_API_VERSION
	.align		4
        /*0000*/ 	.byte	0x04, 0x37
        /*0002*/ 	.short	(.L_43 - .L_42)
.L_42:
        /*0004*/ 	.word	0x00000082


	//----- nvinfo : EIATTR_KPARAM_INFO
	.align		4
.L_43:
        /*0008*/ 	.byte	0x04, 0x17
        /*000a*/ 	.short	(.L_45 - .L_44)
.L_44:
        /*000c*/ 	.word	0x00000000
        /*0010*/ 	.short	0x0000
        /*0012*/ 	.short	0x0000
        /*0014*/ 	.byte	0x00, 0xf5, 0x21, 0x00


	//----- nvinfo : EIATTR_SPARSE_MMA_MASK
	.align		4
.L_45:
        /*0018*/ 	.byte	0x03, 0x50
        /*001a*/ 	.short	0x0000


	//----- nvinfo : EIATTR_MAXREG_COUNT
	.align		4
        /*001c*/ 	.byte	0x03, 0x1b
        /*001e*/ 	.short	0x00ff


	//----- nvinfo : EIATTR_NUM_BARRIERS
	.align		4
        /*0020*/ 	.byte	0x02, 0x4c
        /*0022*/ 	.byte	0x01
	.zero		1


	//----- nvinfo : EIATTR_MERCURY_ISA_VERSION
	.align		4
        /*0024*/ 	.byte	0x03, 0x5f
        /*0026*/ 	.short	0x0101


	//----- nvinfo : EIATTR_VRC_CTA_INIT_COUNT
	.align		4
        /*0028*/ 	.byte	0x02, 0x4a
	.zero		1
	.zero		1


	//----- nvinfo : EIATTR_EXIT_INSTR_OFFSETS
	.align		4
        /*002c*/ 	.byte	0x04, 0x1c
        /*002e*/ 	.short	(.L_47 - .L_46)


	//   ....[0]....
.L_46:
        /*0030*/ 	.word	0x000000a0


	//   ....[1]....
        /*0034*/ 	.word	0x000000f0


	//----- nvinfo : EIATTR_CBANK_PARAM_SIZE
	.align		4
.L_47:
        /*0038*/ 	.byte	0x03, 0x19
        /*003a*/ 	.short	0x0008


	//----- nvinfo : EIATTR_PARAM_CBANK
	.align		4
        /*003c*/ 	.byte	0x04, 0x0a
        /*003e*/ 	.short	(.L_49 - .L_48)
	.align		4
.L_48:
        /*0040*/ 	.word	index@(.nv.constant0._Z27threadCounting_atomicSharedPi)
        /*0044*/ 	.short	0x0380
        /*0046*/ 	.short	0x0008


	//----- nvinfo : EIATTR_SW_WAR
	.align		4
.L_49:
        /*0048*/ 	.byte	0x04, 0x36
        /*004a*/ 	.short	(.L_51 - .L_50)
.L_50:
        /*004c*/ 	.word	0x00000008
.L_51:


//--------------------- .nv.info._Z27threadCounting_atomicGlobalPi --------------------------
	.section	.nv.info._Z27threadCounting_atomicGlobalPi,"",@"SHT_CUDA_INFO"
	.sectionflags	@""
	.align	4


	//----- nvinfo : EIATTR_CUDA_API_VERSION
	.align		4
        /*0000*/ 	.byte	0x04, 0x37
        /*0002*/ 	.short	(.L_53 - .L_52)
.L_52:
        /*0004*/ 	.word	0x00000082


	//----- nvinfo : EIATTR_KPARAM_INFO
	.align		4
.L_53:
        /*0008*/ 	.byte	0x04, 0x17
        /*000a*/ 	.short	(.L_55 - .L_54)
.L_54:
        /*000c*/ 	.word	0x00000000
        /*0010*/ 	.short	0x0000
        /*0012*/ 	.short	0x0000
        /*0014*/ 	.byte	0x00, 0xf5, 0x21, 0x00


	//----- nvinfo : EIATTR_SPARSE_MMA_MASK
	.align		4
.L_55:
        /*0018*/ 	.byte	0x03, 0x50
        /*001a*/ 	.short	0x0000


	//----- nvinfo : EIATTR_MAXREG_COUNT
	.align		4
        /*001c*/ 	.byte	0x03, 0x1b
        /*001e*/ 	.short	0x00ff


	//----- nvinfo : EIATTR_MERCURY_ISA_VERSION
	.align		4
        /*0020*/ 	.byte	0x03, 0x5f
        /*0022*/ 	.short	0x0101


	//----- nvinfo : EIATTR_INT_WARP_WIDE_INSTR_OFFSETS
	.align		4
        /*0024*/ 	.byte	0x04, 0x31
        /*0026*/ 	.short	(.L_57 - .L_56)


	//   ....[0]....
.L_56:
        /*0028*/ 	.word	0x00000030


	//----- nvinfo : EIATTR_VRC_CTA_INIT_COUNT
	.align		4
.L_57:
        /*002c*/ 	.byte	0x02, 0x4a
	.zero		1
	.zero		1


	//----- nvinfo : EIATTR_EXIT_INSTR_OFFSETS
	.align		4
        /*0030*/ 	.byte	0x04, 0x1c
        /*0032*/ 	.short	(.L_59 - .L_58)


	//   ....[0]....
.L_58:
        /*0034*/ 	.word	0x00000090


	//----- nvinfo : EIATTR_CBANK_PARAM_SIZE
	.align		4
.L_59:
        /*0038*/ 	.byte	0x03, 0x19
        /*003a*/ 	.short	0x0008


	//----- nvinfo : EIATTR_PARAM_CBANK
	.align		4
        /*003c*/ 	.byte	0x04, 0x0a
        /*003e*/ 	.short	(.L_61 - .L_60)
	.align		4
.L_60:
        /*0040*/ 	.word	index@(.nv.constant0._Z27threadCounting_atomicGlobalPi)
        /*0044*/ 	.short	0x0380
        /*0046*/ 	.short	0x0008


	//----- nvinfo : EIATTR_SW_WAR
	.align		4
.L_61:
        /*0048*/ 	.byte	0x04, 0x36
        /*004a*/ 	.short	(.L_63 - .L_62)
.L_62:
        /*004c*/ 	.word	0x00000008
.L_63:


//--------------------- .nv.info._Z21threadCounting_noSyncPi --------------------------
	.section	.nv.info._Z21threadCounting_noSyncPi,"",@"SHT_CUDA_INFO"
	.sectionflags	@""
	.align	4


	//----- nvinfo : EIATTR_CUDA_API_VERSION
	.align		4
        /*0000*/ 	.byte	0x04, 0x37
        /*0002*/ 	.short	(.L_65 - .L_64)
.L_64:
        /*0004*/ 	.word	0x00000082


	//----- nvinfo : EIATTR_KPARAM_INFO
	.align		4
.L_65:
        /*0008*/ 	.byte	0x04, 0x17
        /*000a*/ 	.short	(.L_67 - .L_66)
.L_66:
        /*000c*/ 	.word	0x00000000
        /*0010*/ 	.short	0x0000
        /*0012*/ 	.short	0x0000
        /*0014*/ 	.byte	0x00, 0xf5, 0x21, 0x00


	//----- nvinfo : EIATTR_SPARSE_MMA_MASK
	.align		4
.L_67:
        /*0018*/ 	.byte	0x03, 0x50
        /*001a*/ 	.short	0x0000


	//----- nvinfo : EIATTR_MAXREG_COUNT
	.align		4
        /*001c*/ 	.byte	0x03, 0x1b
        /*001e*/ 	.short	0x00ff


	//----- nvinfo : EIATTR_MERCURY_ISA_VERSION
	.align		4
        /*0020*/ 	.byte	0x03, 0x5f
        /*0022*/ 	.short	0x0101


	//----- nvinfo : EIATTR_VRC_CTA_INIT_COUNT
	.align		4
        /*0024*/ 	.byte	0x02, 0x4a
	.zero		1
	.zero		1


	//----- nvinfo : EIATTR_EXIT_INSTR_OFFSETS
	.align		4
        /*0028*/ 	.byte	0x04, 0x1c
        /*002a*/ 	.short	(.L_69 - .L_68)


	//   ....[0]....
.L_68:
        /*002c*/ 	.word	0x00000060


	//----- nvinfo : EIATTR_CBANK_PARAM_SIZE
	.align		4
.L_69:
        /*0030*/ 	.byte	0x03, 0x19
        /*0032*/ 	.short	0x0008


	//----- nvinfo : EIATTR_PARAM_CBANK
	.align		4
        /*0034*/ 	.byte	0x04, 0x0a
        /*0036*/ 	.short	(.L_71 - .L_70)
	.align		4
.L_70:
        /*0038*/ 	.word	index@(.nv.constant0._Z21threadCounting_noSyncPi)
        /*003c*/ 	.short	0x0380
        /*003e*/ 	.short	0x0008


	//----- nvinfo : EIATTR_SW_WAR
	.align		4
.L_71:
        /*0040*/ 	.byte	0x04, 0x36
        /*0042*/ 	.short	(.L_73 - .L_72)
.L_72:
        /*0044*/ 	.word	0x00000008
.L_73:


//--------------------- .nv.callgraph             --------------------------
	.section	.nv.callgraph,"",@"SHT_CUDA_CALLGRAPH"
	.align	4
	.sectionentsize	8
	.align		4
        /*0000*/ 	.word	0x00000000
	.align		4
        /*0004*/ 	.word	0xffffffff
	.align		4
        /*0008*/ 	.word	0x00000000
	.align		4
        /*000c*/ 	.word	0xfffffffe
	.align		4
        /*0010*/ 	.word	0x00000000
	.align		4
        /*0014*/ 	.word	0xfffffffd
	.align		4
        /*0018*/ 	.word	0x00000000
	.align		4
        /*001c*/ 	.word	0xfffffffc


//--------------------- .text._Z25threadCounting_warpLvSyncPi --------------------------
	.section	.text._Z25threadCounting_warpLvSyncPi,"ax",@progbits
	.align	128
        .global         _Z25threadCounting_warpLvSyncPi
        .type           _Z25threadCounting_warpLvSyncPi,@function
        .size           _Z25threadCounting_warpLvSyncPi,(.L_x_6 - _Z25threadCounting_warpLvSyncPi)
        .other          _Z25threadCounting_warpLvSyncPi,@"STO_CUDA_ENTRY STV_DEFAULT"
_Z25threadCounting_warpLvSyncPi:
.text._Z25threadCounting_warpLvSyncPi:
[----:B------:R-:W-:Y:S01]  /*0000*/  LDC R1, c[0x0][0x37c] ;  /* 0x0000df00ff017b82 */ /* 0x000fe20000000800 */
[----:B------:R-:W0:Y:S07]  /*0010*/  S2R R3, SR_TID.X ;  /* 0x0000000000037919 */ /* 0x000e2e0000002100 */
[----:B------:R-:W1:Y:S01]  /*0020*/  S2UR UR8, SR_CgaCtaId ;  /* 0x00000000000879c3 */ /* 0x000e620000008800 */
[----:B------:R-:W-:Y:S01]  /*0030*/  UMOV UR6, 0x400 ;  /* 0x0000040000067882 */ /* 0x000fe20000000000 */
[----:B------:R-:W-:Y:S01]  /*0040*/  BSSY.RECONVERGENT B0, `(.L_x_0) ;  /* 0x0000016000007945 */ /* 0x000fe20003800200 */
[----:B-1----:R-:W-:Y:S01]  /*0050*/  ULEA UR7, UR8, UR6, 0x18 ;  /* 0x0000000608077291 */ /* 0x002fe2000f8ec0ff */
[----:B0-----:R-:W-:-:S02]  /*0060*/  LOP3.LUT P1, R2, R3, 0x1f, RZ, 0xc0, !PT ;  /* 0x0000001f03027812 */ /* 0x001fc4000782c0ff */
[----:B------:R-:W-:Y:S02]  /*0070*/  SHF.R.U32.HI R0, RZ, 0x3, R3 ;  /* 0x00000003ff007819 */ /* 0x000fe40000011603 */
[----:B------:R-:W-:Y:S02]  /*0080*/  ISETP.NE.AND P2, PT, R2, RZ, PT ;  /* 0x000000ff0200720c */ /* 0x000fe40003f45270 */
[----:B------:R-:W-:Y:S02]  /*0090*/  LOP3.LUT R0, R0, 0x7c, RZ, 0xc0, !PT ;  /* 0x0000007c00007812 */ /* 0x000fe400078ec0ff */
[----:B------:R-:W-:-:S05]  /*00a0*/  ISETP.NE.AND P0, PT, R3, RZ, PT ;  /* 0x000000ff0300720c */ /* 0x000fca0003f05270 */
[----:B------:R0:W-:Y:S01]  /*00b0*/  @!P1 STS [R0+UR7], RZ ;  /* 0x000000ff00009988 */ /* 0x0001e20008000807 */
[----:B------:R-:W-:-:S03]  /*00c0*/  NOP ;  /* 0x0000000000007918 */ /* 0x000fc60000000000 */
[----:B------:R0:W-:Y:S01]  /*00d0*/  ATOMS.POPC.INC.32 RZ, [R0+UR7] ;  /* 0x0000000000ff7f8c */ /* 0x0001e2000d800007 */
[----:B------:R-:W-:Y:S01]  /*00e0*/  NOP ;  /* 0x0000000000007918 */ /* 0x000fe20000000000 */
[----:B------:R-:W-:Y:S05]  /*00f0*/  @P2 BRA `(.L_x_1) ;  /* 0x0000000000282947 */ /* 0x000fea0003800000 */
[----:B0-----:R-:W0:Y:S01]  /*0100*/  LDS R0, [R0+UR7] ;  /* 0x0000000700007984 */ /* 0x001e220008000800 */
[----:B------:R-:W-:Y:S02]  /*0110*/  VOTEU.ANY UR4, UPT, PT ;  /* 0x0000000000047886 */ /* 0x000fe400038e0100 */
[----:B------:R-:W-:Y:S01]  /*0120*/  UFLO.U32 UR5, UR4 ;  /* 0x00000004000572bd */ /* 0x000fe200080e0000 */
[----:B------:R-:W1:Y:S01]  /*0130*/  S2R R2, SR_LANEID ;  /* 0x0000000000027919 */ /* 0x000e620000000000 */
[----:B------:R-:W-:-:S04]  /*0140*/  UIADD3 UR4, UPT, UPT, UR6, 0x40, URZ ;  /* 0x0000004006047890 */ /* 0x000fc8000fffe0ff */
[----:B------:R-:W-:Y:S01]  /*0150*/  ULEA UR4, UR8, UR4, 0x18 ;  /* 0x0000000408047291 */ /* 0x000fe2000f8ec0ff */
[----:B-1----:R-:W-:Y:S01]  /*0160*/  ISETP.EQ.U32.AND P1, PT, R2, UR5, PT ;  /* 0x0000000502007c0c */ /* 0x002fe2000bf22070 */
[----:B0-----:R-:W0:Y:S02]  /*0170*/  REDUX.SUM UR9, R0 ;  /* 0x00000000000973c4 */ /* 0x001e24000000c000 */
[----:B0-----:R-:W-:-:S10]  /*0180*/  IMAD.U32 R2, RZ, RZ, UR9 ;  /* 0x00000009ff027e24 */ /* 0x001fd4000f8e00ff */
[----:B------:R1:W-:Y:S02]  /*0190*/  @P1 ATOMS.ADD RZ, [UR4], R2 ;  /* 0x00000002ffff198c */ /* 0x0003e40008000004 */
.L_x_1:
[----:B------:R-:W-:Y:S05]  /*01a0*/  BSYNC.RECONVERGENT B0 ;  /* 0x0000000000007941 */ /* 0x000fea0003800200 */
.L_x_0:
[----:B------:R-:W-:Y:S06]  /*01b0*/  BAR.SYNC.DEFER_BLOCKING 0x0 ;  /* 0x0000000000007b1d */ /* 0x000fec0000010000 */
[----:B------:R-:W-:Y:S05]  /*01c0*/  @P0 EXIT ;  /* 0x000000000000094d */ /* 0x000fea0003800000 */
[----:B------:R-:W2:Y:S01]  /*01d0*/  LDS R5, [UR7+0x40] ;  /* 0x00004007ff057984 */ /* 0x000ea20008000800 */
[----:B-1----:R-:W2:Y:S01]  /*01e0*/  LDC.64 R2, c[0x0][0x380] ;  /* 0x0000e000ff027b82 */ /* 0x002ea20000000a00 */
[----:B------:R-:W2:Y:S02]  /*01f0*/  LDCU.64 UR4, c[0x0][0x358] ;  /* 0x00006b00ff0477ac */ /* 0x000ea40008000a00 */
[----:B--2---:R-:W-:Y:S01]  /*0200*/  REDG.E.ADD.STRONG.GPU desc[UR4][R2.64], R5 ;  /* 0x000000050200798e */ /* 0x004fe2000c12e104 */
[----:B------:R-:W-:Y:S05]  /*0210*/  EXIT ;  /* 0x000000000000794d */ /* 0x000fea0003800000 */
.L_x_2:
[----:B------:R-:W-:-:S00]  /*0220*/  BRA `(.L_x_2) ;  /* 0xfffffffc00fc7947 */ /* 0x000fc0000383ffff */
[----:B------:R-:W-:-:S00]  /*0230*/  NOP ;  /* 0x0000000000007918 */ /* 0x000fc00000000000 */
        /* <DEDUP_REMOVED lines=12> */
.L_x_6:


//--------------------- .text._Z27threadCounting_atomicSharedPi --------------------------
	.section	.text._Z27threadCounting_atomicSharedPi,"ax",@progbits
	.align	128
        .global         _Z27threadCounting_atomicSharedPi
        .type           _Z27threadCounting_atomicSharedPi,@function
        .size           _Z27threadCounting_atomicSharedPi,(.L_x_7 - _Z27threadCounting_atomicSharedPi)
        .other          _Z27threadCounting_atomicSharedPi,@"STO_CUDA_ENTRY STV_DEFAULT"
_Z27threadCounting_atomicSharedPi:
.text._Z27threadCounting_atomicSharedPi:
[----:B------:R-:W-:Y:S01]  /*0000*/  LDC R1, c[0x0][0x37c] ;  /* 0x0000df00ff017b82 */ /* 0x000fe20000000800 */
[----:B------:R-:W0:Y:S07]  /*0010*/  S2R R0, SR_TID.X ;  /* 0x0000000000007919 */ /* 0x000e2e0000002100 */
[----:B------:R-:W1:Y:S01]  /*0020*/  S2UR UR5, SR_CgaCtaId ;  /* 0x00000000000579c3 */ /* 0x000e620000008800 */
[----:B------:R-:W-:Y:S02]  /*0030*/  UMOV UR4, 0x400 ;  /* 0x0000040000047882 */ /* 0x000fe40000000000 */
[----:B-1----:R-:W-:Y:S01]  /*0040*/  ULEA UR4, UR5, UR4, 0x18 ;  /* 0x0000000405047291 */ /* 0x002fe2000f8ec0ff */
[----:B0-----:R-:W-:-:S13]  /*0050*/  ISETP.NE.AND P0, PT, R0, RZ, PT ;  /* 0x000000ff0000720c */ /* 0x001fda0003f05270 */
[----:B------:R-:W-:Y:S01]  /*0060*/  @!P0 STS [UR4], RZ ;  /* 0x000000ffff008988 */ /* 0x000fe20008000804 */
[----:B------:R-:W-:Y:S06]  /*0070*/  BAR.SYNC.DEFER_BLOCKING 0x0 ;  /* 0x0000000000007b1d */ /* 0x000fec0000010000 */
[----:B------:R-:W-:Y:S02]  /*0080*/  ATOMS.POPC.INC.32 RZ, [UR4] ;  /* 0x00000000ffff7f8c */ /* 0x000fe4000d800004 */
[----:B------:R-:W-:Y:S06]  /*0090*/  BAR.SYNC.DEFER_BLOCKING 0x0 ;  /* 0x0000000000007b1d */ /* 0x000fec0000010000 */
[----:B------:R-:W-:Y:S05]  /*00a0*/  @P0 EXIT ;  /* 0x000000000000094d */ /* 0x000fea0003800000 */
[----:B------:R-:W0:Y:S01]  /*00b0*/  LDS R5, [UR4] ;  /* 0x00000004ff057984 */ /* 0x000e220008000800 */
[----:B------:R-:W0:Y:S01]  /*00c0*/  LDC.64 R2, c[0x0][0x380] ;  /* 0x0000e000ff027b82 */ /* 0x000e220000000a00 */
[----:B------:R-:W0:Y:S02]  /*00d0*/  LDCU.64 UR6, c[0x0][0x358] ;  /* 0x00006b00ff0677ac */ /* 0x000e240008000a00 */
[----:B0-----:R-:W-:Y:S01]  /*00e0*/  REDG.E.ADD.STRONG.GPU desc[UR6][R2.64], R5 ;  /* 0x000000050200798e */ /* 0x001fe2000c12e106 */
[----:B------:R-:W-:Y:S05]  /*00f0*/  EXIT ;  /* 0x000000000000794d */ /* 0x000fea0003800000 */
.L_x_3:
        /* <DEDUP_REMOVED lines=16> */
.L_x_7:


//--------------------- .text._Z27threadCounting_atomicGlobalPi --------------------------
	.section	.text._Z27threadCounting_atomicGlobalPi,"ax",@progbits
	.align	128
        .global         _Z27threadCounting_atomicGlobalPi
        .type           _Z27threadCounting_atomicGlobalPi,@function
        .size           _Z27threadCounting_atomicGlobalPi,(.L_x_8 - _Z27threadCounting_atomicGlobalPi)
        .other          _Z27threadCounting_atomicGlobalPi,@"STO_CUDA_ENTRY STV_DEFAULT"
_Z27threadCounting_atomicGlobalPi:
.text._Z27threadCounting_atomicGlobalPi:
[----:B------:R-:W-:Y:S01]  /*0000*/  LDC R1, c[0x0][0x37c] ;  /* 0x0000df00ff017b82 */ /* 0x000fe20000000800 */
[----:B------:R-:W0:Y:S07]  /*0010*/  S2R R0, SR_LANEID ;  /* 0x0000000000007919 */ /* 0x000e2e0000000000 */
[----:B------:R-:W1:Y:S01]  /*0020*/  LDC.64 R2, c[0x0][0x380] ;  /* 0x0000e000ff027b82 */ /* 0x000e620000000a00 */
[----:B------:R-:W-:Y:S01]  /*0030*/  VOTEU.ANY UR6, UPT, PT ;  /* 0x0000000000067886 */ /* 0x000fe200038e0100 */
[----:B------:R-:W1:Y:S01]  /*0040*/  LDCU.64 UR4, c[0x0][0x358] ;  /* 0x00006b00ff0477ac */ /* 0x000e620008000a00 */
[----:B------:R-:W1:Y:S01]  /*0050*/  POPC R5, UR6 ;  /* 0x0000000600057d09 */ /* 0x000e620008000000 */
[----:B------:R-:W-:-:S06]  /*0060*/  UFLO.U32 UR7, UR6 ;  /* 0x00000006000772bd */ /* 0x000fcc00080e0000 */
[----:B0-----:R-:W-:-:S13]  /*0070*/  ISETP.EQ.U32.AND P0, PT, R0, UR7, PT ;  /* 0x0000000700007c0c */ /* 0x001fda000bf02070 */
[----:B-1----:R-:W-:Y:S01]  /*0080*/  @P0 REDG.E.ADD.STRONG.GPU desc[UR4][R2.64], R5 ;  /* 0x000000050200098e */ /* 0x002fe2000c12e104 */
[----:B------:R-:W-:Y:S05]  /*0090*/  EXIT ;  /* 0x000000000000794d */ /* 0x000fea0003800000 */
.L_x_4:
        /* <DEDUP_REMOVED lines=14> */
.L_x_8:


//--------------------- .text._Z21threadCounting_noSyncPi --------------------------
	.section	.text._Z21threadCounting_noSyncPi,"ax",@progbits
	.align	128
        .global         _Z21threadCounting_noSyncPi
        .type           _Z21threadCounting_noSyncPi,@function
        .size           _Z21threadCounting_noSyncPi,(.L_x_9 - _Z21threadCounting_noSyncPi)
        .other          _Z21threadCounting_noSyncPi,@"STO_CUDA_ENTRY STV_DEFAULT"
_Z21threadCounting_noSyncPi:
.text._Z21threadCounting_noSyncPi:
[----:B------:R-:W-:Y:S08]  /*0000*/  LDC R1, c[0x0][0x37c] ;  /* 0x0000df00ff017b82 */ /* 0x000ff00000000800 */
[----:B------:R-:W0:Y:S01]  /*0010*/  LDC.64 R2, c[0x0][0x380] ;  /* 0x0000e000ff027b82 */ /* 0x000e220000000a00 */
[----:B------:R-:W0:Y:S02]  /*0020*/  LDCU.64 UR4, c[0x0][0x358] ;  /* 0x00006b00ff0477ac */ /* 0x000e240008000a00 */
[----:B0-----:R-:W2:Y:S02]  /*0030*/  LDG.E R0, desc[UR4][R2.64] ;  /* 0x0000000402007981 */ /* 0x001ea4000c1e1900 */
[----:B--2---:R-:W-:-:S05]  /*0040*/  IADD3 R5, PT, PT, R0, 0x1, RZ ;  /* 0x0000000100057810 */ /* 0x004fca0007ffe0ff */
[----:B------:R-:W-:Y:S01]  /*0050*/  STG.E desc[UR4][R2.64], R5 ;  /* 0x0000000502007986 */ /* 0x000fe2000c101904 */
[----:B------:R-:W-:Y:S05]  /*0060*/  EXIT ;  /* 0x000000000000794d */ /* 0x000fea0003800000 */
.L_x_5:
        /* <DEDUP_REMOVED lines=9> */
.L_x_9:


//--------------------- .nv.shared._Z25threadCounting_warpLvSyncPi --------------------------
	.section	.nv.shared._Z25threadCounting_warpLvSyncPi,"aw",@nobits
	.sectionflags	@""
	.align	4
.nv.shared._Z25threadCounting_warpLvSyncPi:
	.zero		1092


//--------------------- .nv.shared.reserved.0     --------------------------
	.section	.nv.shared.reserved.0,"aw",@nobits
	.weak		__nv_reservedSMEM_offset_0_alias
	.size		__nv_reservedSMEM_offset_0_alias, 0, 64
	.other		__nv_reservedSMEM_offset_0_alias,@"STO_CUDA_RESERVED_SHARED STV_DEFAULT"
__nv_reservedSMEM_offset_0_alias:
	.zero		0
	.zero		64


//--------------------- .nv.shared._Z27threadCounting_atomicSharedPi --------------------------
	.section	.nv.shared._Z27threadCounting_atomicSharedPi,"aw",@nobits
	.sectionflags	@""
	.align	4
.nv.shared._Z27threadCounting_atomicSharedPi:
	.zero		1028


//--------------------- .nv.constant0._Z25threadCounting_warpLvSyncPi --------------------------
	.section	.nv.constant0._Z25threadCounting_warpLvSyncPi,"a",@progbits
	.sectionflags	@""
	.align	4
.nv.constant0._Z25threadCounting_warpLvSyncPi:
	.zero		904


//--------------------- .nv.constant0._Z27threadCounting_atomicSharedPi --------------------------
	.section	.nv.constant0._Z27threadCounting_atomicSharedPi,"a",@progbits
	.sectionflags	@""
	.align	4
.nv.constant0._Z27threadCounting_atomicSharedPi:
	.zero		904


//--------------------- .nv.constant0._Z27threadCounting_atomicGlobalPi --------------------------
	.section	.nv.constant0._Z27threadCounting_atomicGlobalPi,"a",@progbits
	.sectionflags	@""
	.align	4
.nv.constant0._Z27threadCounting_atomicGlobalPi:
	.zero		904


//--------------------- .nv.constant0._Z21threadCounting_noSyncPi --------------------------
	.section	.nv.constant0._Z21threadCounting_noSyncPi,"a",@progbits
	.sectionflags	@""
	.align	4
.nv.constant0._Z21threadCounting_noSyncPi:
	.zero		904


//--------------------- SYMBOLS --------------------------

	.type		.nv.reservedSmem.offset0,@object
	.size		.nv.reservedSmem.offset0,0x4
	.type		.nv.reservedSmem.cap,@object
	.size		.nv.reservedSmem.cap,0x4
